//
// Generated by NVIDIA NVVM Compiler
//
// Compiler Build ID: CL-36424714
// Cuda compilation tools, release 13.0, V13.0.88
// Based on NVVM 20.0.0
//

.version 9.0
.target sm_100
.address_size 64

	// .globl	_Z6simplePfiiffiS_
.extern .func  (.param .b32 func_retval0) vprintf
(
	.param .b64 vprintf_param_0,
	.param .b64 vprintf_param_1
)
;
.global .align 1 .b8 $str[16] = {104, 105, 32, 102, 114, 111, 109, 32, 115, 105, 109, 112, 108, 101, 32};
.global .align 1 .b8 $str$1[12] = {104, 105, 32, 102, 114, 111, 109, 32, 114, 98, 32};

.visible .entry _Z6simplePfiiffiS_(
	.param .u64 .ptr .align 1 _Z6simplePfiiffiS__param_0,
	.param .u32 _Z6simplePfiiffiS__param_1,
	.param .u32 _Z6simplePfiiffiS__param_2,
	.param .f32 _Z6simplePfiiffiS__param_3,
	.param .f32 _Z6simplePfiiffiS__param_4,
	.param .u32 _Z6simplePfiiffiS__param_5,
	.param .u64 .ptr .align 1 _Z6simplePfiiffiS__param_6
)
{
	.reg .b32 	%r<3>;
	.reg .b64 	%rd<3>;

	mov.u64 	%rd1, $str;
	cvta.global.u64 	%rd2, %rd1;
	{ // callseq 0, 0
	.param .b64 param0;
	st.param.b64 	[param0], %rd2;
	.param .b64 param1;
	st.param.b64 	[param1], 0;
	.param .b32 retval0;
	call.uni (retval0), 
	vprintf, 
	(
	param0, 
	param1
	);
	ld.param.b32 	%r1, [retval0];
	} // callseq 0
	ret;

}
	// .globl	_Z2rbPfiiffiS_
.visible .entry _Z2rbPfiiffiS_(
	.param .u64 .ptr .align 1 _Z2rbPfiiffiS__param_0,
	.param .u32 _Z2rbPfiiffiS__param_1,
	.param .u32 _Z2rbPfiiffiS__param_2,
	.param .f32 _Z2rbPfiiffiS__param_3,
	.param .f32 _Z2rbPfiiffiS__param_4,
	.param .u32 _Z2rbPfiiffiS__param_5,
	.param .u64 .ptr .align 1 _Z2rbPfiiffiS__param_6
)
{
	.reg .b32 	%r<3>;
	.reg .b64 	%rd<3>;

	mov.u64 	%rd1, $str$1;
	cvta.global.u64 	%rd2, %rd1;
	{ // callseq 1, 0
	.param .b64 param0;
	st.param.b64 	[param0], %rd2;
	.param .b64 param1;
	st.param.b64 	[param1], 0;
	.param .b32 retval0;
	call.uni (retval0), 
	vprintf, 
	(
	param0, 
	param1
	);
	ld.param.b32 	%r1, [retval0];
	} // callseq 1
	ret;

}
	// .globl	_Z4dbufPfiiffiS_
.visible .entry _Z4dbufPfiiffiS_(
	.param .u64 .ptr .align 1 _Z4dbufPfiiffiS__param_0,
	.param .u32 _Z4dbufPfiiffiS__param_1,
	.param .u32 _Z4dbufPfiiffiS__param_2,
	.param .f32 _Z4dbufPfiiffiS__param_3,
	.param .f32 _Z4dbufPfiiffiS__param_4,
	.param .u32 _Z4dbufPfiiffiS__param_5,
	.param .u64 .ptr .align 1 _Z4dbufPfiiffiS__param_6
)
{


	ret;

}


// ===== COMPILED SASS (sm_100) =====

	.target	sm_100

	.elftype	@"ET_EXEC"


//--------------------- .note.nv.tkinfo           --------------------------
	.section	.note.nv.tkinfo,"",@"SHT_NOTE"
	.sectionflags	@"SHF_NOTE_NV_TKINFO"
	.tkinfo
        /*0018*/ 	.word	0x00000002
        /*0030*/ 	.string	""
        /*0030*/ 	.string	"ptxas"
        /*0030*/ 	.string	"Cuda compilation tools, release 13.0, V13.0.88"
        /*0030*/ 	.string	"Build cuda_13.0.r13.0/compiler.36424714_0"
        /*0030*/ 	.string	"-arch sm_100 -m 64 "



//--------------------- .note.nv.cuinfo           --------------------------
	.section	.note.nv.cuinfo,"",@"SHT_NOTE"
	.sectionflags	@"SHF_NOTE_NV_CUINFO"
        /*0018*/ 	.short	0x0002
        /*001a*/ 	.short	0x0064
        /*001c*/ 	.short	0x0082
	.zero		2


//--------------------- .nv.info                  --------------------------
	.section	.nv.info,"",@"SHT_CUDA_INFO"
	.align	4


	//----- nvinfo : EIATTR_REGCOUNT
	.align		4
        /*0000*/ 	.byte	0x04, 0x2f
        /*0002*/ 	.short	(.L_3 - .L_2)
	.align		4
.L_2:
        /*0004*/ 	.word	index@(_Z6simplePfiiffiS_)
        /*0008*/ 	.word	0x00000018


	//----- nvinfo : EIATTR_FRAME_SIZE
	.align		4
.L_3:
        /*000c*/ 	.byte	0x04, 0x11
        /*000e*/ 	.short	(.L_5 - .L_4)
	.align		4
.L_4:
        /*0010*/ 	.word	index@(_Z6simplePfiiffiS_)
        /*0014*/ 	.word	0x00000000


	//----- nvinfo : EIATTR_REGCOUNT
	.align		4
.L_5:
        /*0018*/ 	.byte	0x04, 0x2f
        /*001a*/ 	.short	(.L_7 - .L_6)
	.align		4
.L_6:
        /*001c*/ 	.word	index@(_Z2rbPfiiffiS_)
        /*0020*/ 	.word	0x00000018


	//----- nvinfo : EIATTR_FRAME_SIZE
	.align		4
.L_7:
        /*0024*/ 	.byte	0x04, 0x11
        /*0026*/ 	.short	(.L_9 - .L_8)
	.align		4
.L_8:
        /*0028*/ 	.word	index@(_Z2rbPfiiffiS_)
        /*002c*/ 	.word	0x00000000


	//----- nvinfo : EIATTR_REGCOUNT
	.align		4
.L_9:
        /*0030*/ 	.byte	0x04, 0x2f
        /*0032*/ 	.short	(.L_11 - .L_10)
	.align		4
.L_10:
        /*0034*/ 	.word	index@(_Z4dbufPfiiffiS_)
        /*0038*/ 	.word	0x00000004


	//----- nvinfo : EIATTR_FRAME_SIZE
	.align		4
.L_11:
        /*003c*/ 	.byte	0x04, 0x11
        /*003e*/ 	.short	(.L_13 - .L_12)
	.align		4
.L_12:
        /*0040*/ 	.word	index@(_Z4dbufPfiiffiS_)
        /*0044*/ 	.word	0x00000000


	//----- nvinfo : EIATTR_MIN_STACK_SIZE
	.align		4
.L_13:
        /*0048*/ 	.byte	0x04, 0x12
        /*004a*/ 	.short	(.L_15 - .L_14)
	.align		4
.L_14:
        /*004c*/ 	.word	index@(_Z4dbufPfiiffiS_)
        /*0050*/ 	.word	0x00000000


	//----- nvinfo : EIATTR_MIN_STACK_SIZE
	.align		4
.L_15:
        /*0054*/ 	.byte	0x04, 0x12
        /*0056*/ 	.short	(.L_17 - .L_16)
	.align		4
.L_16:
        /*0058*/ 	.word	index@(_Z2rbPfiiffiS_)
        /*005c*/ 	.word	0x00000000


	//----- nvinfo : EIATTR_MIN_STACK_SIZE
	.align		4
.L_17:
        /*0060*/ 	.byte	0x04, 0x12
        /*0062*/ 	.short	(.L_19 - .L_18)
	.align		4
.L_18:
        /*0064*/ 	.word	index@(_Z6simplePfiiffiS_)
        /*0068*/ 	.word	0x00000000
.L_19:


//--------------------- .nv.compat                --------------------------
	.section	.nv.compat,"",@"SHT_CUDA_COMPAT_INFO"
	.align	4
        /*0000*/ 	.byte	0x02, 0x09, 0x00, 0x00, 0x02, 0x02, 0x01, 0x00, 0x02, 0x05, 0x05, 0x00, 0x03, 0x07, 0x01, 0x01
        /*0010*/ 	.byte	0x02, 0x03, 0x00, 0x00, 0x02, 0x06, 0x01, 0x00, 0x04, 0x0b, 0x08, 0x00, 0x09, 0x00, 0x00, 0x00
        /*0020*/ 	.byte	0x00, 0x00, 0x00, 0x00


//--------------------- .nv.info._Z4dbufPfiiffiS_ --------------------------
	.section	.nv.info._Z4dbufPfiiffiS_,"",@"SHT_CUDA_INFO"
	.sectionflags	@""
	.align	4


	//----- nvinfo : EIATTR_CUDA_API_VERSION
	.align		4
        /*0000*/ 	.byte	0x04, 0x37
        /*0002*/ 	.short	(.L_21 - .L_20)
.L_20:
        /*0004*/ 	.word	0x00000082


	//----- nvinfo : EIATTR_KPARAM_INFO
	.align		4
.L_21:
        /*0008*/ 	.byte	0x04, 0x17
        /*000a*/ 	.short	(.L_23 - .L_22)
.L_22:
        /*000c*/ 	.word	0x00000000
        /*0010*/ 	.short	0x0006
        /*0012*/ 	.short	0x0020
        /*0014*/ 	.byte	0x00, 0xf5, 0x21, 0x00


	//----- nvinfo : EIATTR_KPARAM_INFO
	.align		4
.L_23:
        /*0018*/ 	.byte	0x04, 0x17
        /*001a*/ 	.short	(.L_25 - .L_24)
.L_24:
        /*001c*/ 	.word	0x00000000
        /*0020*/ 	.short	0x0005
        /*0022*/ 	.short	0x0018
        /*0024*/ 	.byte	0x00, 0xf0, 0x11, 0x00


	//----- nvinfo : EIATTR_KPARAM_INFO
	.align		4
.L_25:
        /*0028*/ 	.byte	0x04, 0x17
        /*002a*/ 	.short	(.L_27 - .L_26)
.L_26:
        /*002c*/ 	.word	0x00000000
        /*0030*/ 	.short	0x0004
        /*0032*/ 	.short	0x0014
        /*0034*/ 	.byte	0x00, 0xf0, 0x11, 0x00


	//----- nvinfo : EIATTR_KPARAM_INFO
	.align		4
.L_27:
        /*0038*/ 	.byte	0x04, 0x17
        /*003a*/ 	.short	(.L_29 - .L_28)
.L_28:
        /*003c*/ 	.word	0x00000000
        /*0040*/ 	.short	0x0003
        /*0042*/ 	.short	0x0010
        /*0044*/ 	.byte	0x00, 0xf0, 0x11, 0x00


	//----- nvinfo : EIATTR_KPARAM_INFO
	.align		4
.L_29:
        /*0048*/ 	.byte	0x04, 0x17
        /*004a*/ 	.short	(.L_31 - .L_30)
.L_30:
        /*004c*/ 	.word	0x00000000
        /*0050*/ 	.short	0x0002
        /*0052*/ 	.short	0x000c
        /*0054*/ 	.byte	0x00, 0xf0, 0x11, 0x00


	//----- nvinfo : EIATTR_KPARAM_INFO
	.align		4
.L_31:
        /*0058*/ 	.byte	0x04, 0x17
        /*005a*/ 	.short	(.L_33 - .L_32)
.L_32:
        /*005c*/ 	.word	0x00000000
        /*0060*/ 	.short	0x0001
        /*0062*/ 	.short	0x0008
        /*0064*/ 	.byte	0x00, 0xf0, 0x11, 0x00


	//----- nvinfo : EIATTR_KPARAM_INFO
	.align		4
.L_33:
        /*0068*/ 	.byte	0x04, 0x17
        /*006a*/ 	.short	(.L_35 - .L_34)
.L_34:
        /*006c*/ 	.word	0x00000000
        /*0070*/ 	.short	0x0000
        /*0072*/ 	.short	0x0000
        /*0074*/ 	.byte	0x00, 0xf5, 0x21, 0x00


	//----- nvinfo : EIATTR_SPARSE_MMA_MASK
	.align		4
.L_35:
        /*0078*/ 	.byte	0x03, 0x50
        /*007a*/ 	.short	0x0000


	//----- nvinfo : EIATTR_MAXREG_COUNT
	.align		4
        /*007c*/ 	.byte	0x03, 0x1b
        /*007e*/ 	.short	0x00ff


	//----- nvinfo : EIATTR_MERCURY_ISA_VERSION
	.align		4
        /*0080*/ 	.byte	0x03, 0x5f
        /*0082*/ 	.short	0x0101


	//----- nvinfo : EIATTR_VRC_CTA_INIT_COUNT
	.align		4
        /*0084*/ 	.byte	0x02, 0x4a
	.zero		1
	.zero		1


	//----- nvinfo : EIATTR_EXIT_INSTR_OFFSETS
	.align		4
        /*0088*/ 	.byte	0x04, 0x1c
        /*008a*/ 	.short	(.L_37 - .L_36)


	//   ....[0]....
.L_36:
        /*008c*/ 	.word	0x00000010


	//----- nvinfo : EIATTR_CBANK_PARAM_SIZE
	.align		4
.L_37:
        /*0090*/ 	.byte	0x03, 0x19
        /*0092*/ 	.short	0x0028


	//----- nvinfo : EIATTR_PARAM_CBANK
	.align		4
        /*0094*/ 	.byte	0x04, 0x0a
        /*0096*/ 	.short	(.L_39 - .L_38)
	.align		4
.L_38:
        /*0098*/ 	.word	index@(.nv.constant0._Z4dbufPfiiffiS_)
        /*009c*/ 	.short	0x0380
        /*009e*/ 	.short	0x0028


	//----- nvinfo : EIATTR_SW_WAR
	.align		4
.L_39:
        /*00a0*/ 	.byte	0x04, 0x36
        /*00a2*/ 	.short	(.L_41 - .L_40)
.L_40:
        /*00a4*/ 	.word	0x00000008
.L_41:


//--------------------- .nv.info._Z2rbPfiiffiS_   --------------------------
	.section	.nv.info._Z2rbPfiiffiS_,"",@"SHT_CUDA_INFO"
	.sectionflags	@""
	.align	4


	//----- nvinfo : EIATTR_CUDA_API_VERSION
	.align		4
        /*0000*/ 	.byte	0x04, 0x37
        /*0002*/ 	.short	(.L_43 - .L_42)
.L_42:
        /*0004*/ 	.word	0x00000082


	//----- nvinfo : EIATTR_KPARAM_INFO
	.align		4
.L_43:
        /*0008*/ 	.byte	0x04, 0x17
        /*000a*/ 	.short	(.L_45 - .L_44)
.L_44:
        /*000c*/ 	.word	0x00000000
        /*0010*/ 	.short	0x0006
        /*0012*/ 	.short	0x0020
        /*0014*/ 	.byte	0x00, 0xf5, 0x21, 0x00


	//----- nvinfo : EIATTR_KPARAM_INFO
	.align		4
.L_45:
        /*0018*/ 	.byte	0x04, 0x17
        /*001a*/ 	.short	(.L_47 - .L_46)
.L_46:
        /*001c*/ 	.word	0x00000000
        /*0020*/ 	.short	0x0005
        /*0022*/ 	.short	0x0018
        /*0024*/ 	.byte	0x00, 0xf0, 0x11, 0x00


	//----- nvinfo : EIATTR_KPARAM_INFO
	.align		4
.L_47:
        /*0028*/ 	.byte	0x04, 0x17
        /*002a*/ 	.short	(.L_49 - .L_48)
.L_48:
        /*002c*/ 	.word	0x00000000
        /*0030*/ 	.short	0x0004
        /*0032*/ 	.short	0x0014
        /*0034*/ 	.byte	0x00, 0xf0, 0x11, 0x00


	//----- nvinfo : EIATTR_KPARAM_INFO
	.align		4
.L_49:
        /*0038*/ 	.byte	0x04, 0x17
        /*003a*/ 	.short	(.L_51 - .L_50)
.L_50:
        /*003c*/ 	.word	0x00000000
        /*0040*/ 	.short	0x0003
        /*0042*/ 	.short	0x0010
        /*0044*/ 	.byte	0x00, 0xf0, 0x11, 0x00


	//----- nvinfo : EIATTR_KPARAM_INFO
	.align		4
.L_51:
        /*0048*/ 	.byte	0x04, 0x17
        /*004a*/ 	.short	(.L_53 - .L_52)
.L_52:
        /*004c*/ 	.word	0x00000000
        /*0050*/ 	.short	0x0002
        /*0052*/ 	.short	0x000c
        /*0054*/ 	.byte	0x00, 0xf0, 0x11, 0x00


	//----- nvinfo : EIATTR_KPARAM_INFO
	.align		4
.L_53:
        /*0058*/ 	.byte	0x04, 0x17
        /*005a*/ 	.short	(.L_55 - .L_54)
.L_54:
        /*005c*/ 	.word	0x00000000
        /*0060*/ 	.short	0x0001
        /*0062*/ 	.short	0x0008
        /*0064*/ 	.byte	0x00, 0xf0, 0x11, 0x00


	//----- nvinfo : EIATTR_KPARAM_INFO
	.align		4
.L_55:
        /*0068*/ 	.byte	0x04, 0x17
        /*006a*/ 	.short	(.L_57 - .L_56)
.L_56:
        /*006c*/ 	.word	0x00000000
        /*0070*/ 	.short	0x0000
        /*0072*/ 	.short	0x0000
        /*0074*/ 	.byte	0x00, 0xf5, 0x21, 0x00


	//----- nvinfo : EIATTR_SPARSE_MMA_MASK
	.align		4
.L_57:
        /*0078*/ 	.byte	0x03, 0x50
        /*007a*/ 	.short	0x0000


	//----- nvinfo : EIATTR_MAXREG_COUNT
	.align		4
        /*007c*/ 	.byte	0x03, 0x1b
        /*007e*/ 	.short	0x00ff


	//----- nvinfo : EIATTR_EXTERNS
	.align		4
        /*0080*/ 	.byte	0x04, 0x0f
        /*0082*/ 	.short	(.L_59 - .L_58)


	//   ....[0]....
	.align		4
.L_58:
        /*0084*/ 	.word	index@(vprintf)


	//----- nvinfo : EIATTR_MERCURY_ISA_VERSION
	.align		4
.L_59:
        /*0088*/ 	.byte	0x03, 0x5f
        /*008a*/ 	.short	0x0101


	//----- nvinfo : EIATTR_VRC_CTA_INIT_COUNT
	.align		4
        /*008c*/ 	.byte	0x02, 0x4a
	.zero		1
	.zero		1


	//----- nvinfo : EIATTR_SYSCALL_OFFSETS
	.align		4
        /*0090*/ 	.byte	0x04, 0x46
        /*0092*/ 	.short	(.L_61 - .L_60)


	//   ....[0]....
.L_60:
        /*0094*/ 	.word	0x00000080


	//----- nvinfo : EIATTR_EXIT_INSTR_OFFSETS
	.align		4
.L_61:
        /*0098*/ 	.byte	0x04, 0x1c
        /*009a*/ 	.short	(.L_63 - .L_62)


	//   ....[0]....
.L_62:
        /*009c*/ 	.word	0x00000090


	//----- nvinfo : EIATTR_CBANK_PARAM_SIZE
	.align		4
.L_63:
        /*00a0*/ 	.byte	0x03, 0x19
        /*00a2*/ 	.short	0x0028


	//----- nvinfo : EIATTR_PARAM_CBANK
	.align		4
        /*00a4*/ 	.byte	0x04, 0x0a
        /*00a6*/ 	.short	(.L_65 - .L_64)
	.align		4
.L_64:
        /*00a8*/ 	.word	index@(.nv.constant0._Z2rbPfiiffiS_)
        /*00ac*/ 	.short	0x0380
        /*00ae*/ 	.short	0x0028


	//----- nvinfo : EIATTR_SW_WAR
	.align		4
.L_65:
        /*00b0*/ 	.byte	0x04, 0x36
        /*00b2*/ 	.short	(.L_67 - .L_66)
.L_66:
        /*00b4*/ 	.word	0x00000008
.L_67:


//--------------------- .nv.info._Z6simplePfiiffiS_ --------------------------
	.section	.nv.info._Z6simplePfiiffiS_,"",@"SHT_CUDA_INFO"
	.sectionflags	@""
	.align	4


	//----- nvinfo : EIATTR_CUDA_API_VERSION
	.align		4
        /*0000*/ 	.byte	0x04, 0x37
        /*0002*/ 	.short	(.L_69 - .L_68)
.L_68:
        /*0004*/ 	.word	0x00000082


	//----- nvinfo : EIATTR_KPARAM_INFO
	.align		4
.L_69:
        /*0008*/ 	.byte	0x04, 0x17
        /*000a*/ 	.short	(.L_71 - .L_70)
.L_70:
        /*000c*/ 	.word	0x00000000
        /*0010*/ 	.short	0x0006
        /*0012*/ 	.short	0x0020
        /*0014*/ 	.byte	0x00, 0xf5, 0x21, 0x00


	//----- nvinfo : EIATTR_KPARAM_INFO
	.align		4
.L_71:
        /*0018*/ 	.byte	0x04, 0x17
        /*001a*/ 	.short	(.L_73 - .L_72)
.L_72:
        /*001c*/ 	.word	0x00000000
        /*0020*/ 	.short	0x0005
        /*0022*/ 	.short	0x0018
        /*0024*/ 	.byte	0x00, 0xf0, 0x11, 0x00


	//----- nvinfo : EIATTR_KPARAM_INFO
	.align		4
.L_73:
        /*0028*/ 	.byte	0x04, 0x17
        /*002a*/ 	.short	(.L_75 - .L_74)
.L_74:
        /*002c*/ 	.word	0x00000000
        /*0030*/ 	.short	0x0004
        /*0032*/ 	.short	0x0014
        /*0034*/ 	.byte	0x00, 0xf0, 0x11, 0x00


	//----- nvinfo : EIATTR_KPARAM_INFO
	.align		4
.L_75:
        /*0038*/ 	.byte	0x04, 0x17
        /*003a*/ 	.short	(.L_77 - .L_76)
.L_76:
        /*003c*/ 	.word	0x00000000
        /*0040*/ 	.short	0x0003
        /*0042*/ 	.short	0x0010
        /*0044*/ 	.byte	0x00, 0xf0, 0x11, 0x00


	//----- nvinfo : EIATTR_KPARAM_INFO
	.align		4
.L_77:
        /*0048*/ 	.byte	0x04, 0x17
        /*004a*/ 	.short	(.L_79 - .L_78)
.L_78:
        /*004c*/ 	.word	0x00000000
        /*0050*/ 	.short	0x0002
        /*0052*/ 	.short	0x000c
        /*0054*/ 	.byte	0x00, 0xf0, 0x11, 0x00


	//----- nvinfo : EIATTR_KPARAM_INFO
	.align		4
.L_79:
        /*0058*/ 	.byte	0x04, 0x17
        /*005a*/ 	.short	(.L_81 - .L_80)
.L_80:
        /*005c*/ 	.word	0x00000000
        /*0060*/ 	.short	0x0001
        /*0062*/ 	.short	0x0008
        /*0064*/ 	.byte	0x00, 0xf0, 0x11, 0x00


	//----- nvinfo : EIATTR_KPARAM_INFO
	.align		4
.L_81:
        /*0068*/ 	.byte	0x04, 0x17
        /*006a*/ 	.short	(.L_83 - .L_82)
.L_82:
        /*006c*/ 	.word	0x00000000
        /*0070*/ 	.short	0x0000
        /*0072*/ 	.short	0x0000
        /*0074*/ 	.byte	0x00, 0xf5, 0x21, 0x00


	//----- nvinfo : EIATTR_SPARSE_MMA_MASK
	.align		4
.L_83:
        /*0078*/ 	.byte	0x03, 0x50
        /*007a*/ 	.short	0x0000


	//----- nvinfo : EIATTR_MAXREG_COUNT
	.align		4
        /*007c*/ 	.byte	0x03, 0x1b
        /*007e*/ 	.short	0x00ff


	//----- nvinfo : EIATTR_EXTERNS
	.align		4
        /*0080*/ 	.byte	0x04, 0x0f
        /*0082*/ 	.short	(.L_85 - .L_84)


	//   ....[0]....
	.align		4
.L_84:
        /*0084*/ 	.word	index@(vprintf)


	//----- nvinfo : EIATTR_MERCURY_ISA_VERSION
	.align		4
.L_85:
        /*0088*/ 	.byte	0x03, 0x5f
        /*008a*/ 	.short	0x0101


	//----- nvinfo : EIATTR_VRC_CTA_INIT_COUNT
	.align		4
        /*008c*/ 	.byte	0x02, 0x4a
	.zero		1
	.zero		1


	//----- nvinfo : EIATTR_SYSCALL_OFFSETS
	.align		4
        /*0090*/ 	.byte	0x04, 0x46
        /*0092*/ 	.short	(.L_87 - .L_86)


	//   ....[0]....
.L_86:
        /*0094*/ 	.word	0x00000080


	//----- nvinfo : EIATTR_EXIT_INSTR_OFFSETS
	.align		4
.L_87:
        /*0098*/ 	.byte	0x04, 0x1c
        /*009a*/ 	.short	(.L_89 - .L_88)


	//   ....[0]....
.L_88:
        /*009c*/ 	.word	0x00000090


	//----- nvinfo : EIATTR_CBANK_PARAM_SIZE
	.align		4
.L_89:
        /*00a0*/ 	.byte	0x03, 0x19
        /*00a2*/ 	.short	0x0028


	//----- nvinfo : EIATTR_PARAM_CBANK
	.align		4
        /*00a4*/ 	.byte	0x04, 0x0a
        /*00a6*/ 	.short	(.L_91 - .L_90)
	.align		4
.L_90:
        /*00a8*/ 	.word	index@(.nv.constant0._Z6simplePfiiffiS_)
        /*00ac*/ 	.short	0x0380
        /*00ae*/ 	.short	0x0028


	//----- nvinfo : EIATTR_SW_WAR
	.align		4
.L_91:
        /*00b0*/ 	.byte	0x04, 0x36
        /*00b2*/ 	.short	(.L_93 - .L_92)
.L_92:
        /*00b4*/ 	.word	0x00000008
.L_93:


//--------------------- .nv.callgraph             --------------------------
	.section	.nv.callgraph,"",@"SHT_CUDA_CALLGRAPH"
	.align	4
	.sectionentsize	8
	.align		4
        /*0000*/ 	.word	0x00000000
	.align		4
        /*0004*/ 	.word	0xffffffff
	.align		4
        /*0008*/ 	.word	index@(_Z2rbPfiiffiS_)
	.align		4
        /*000c*/ 	.word	index@(vprintf)
	.align		4
        /*0010*/ 	.word	index@(_Z6simplePfiiffiS_)
	.align		4
        /*0014*/ 	.word	index@(vprintf)
	.align		4
        /*0018*/ 	.word	0x00000000
	.align		4
        /*001c*/ 	.word	0xfffffffe
	.align		4
        /*0020*/ 	.word	0x00000000
	.align		4
        /*0024*/ 	.word	0xfffffffd
	.align		4
        /*0028*/ 	.word	0x00000000
	.align		4
        /*002c*/ 	.word	0xfffffffc


//--------------------- .nv.constant4             --------------------------
	.section	.nv.constant4,"a",@progbits
	.align	8
	.align		8
.nv.constant4:
        /*0000*/ 	.dword	$str
	.align		8
        /*0008*/ 	.dword	$str$1
	.align		8
        /*0010*/ 	.dword	vprintf


//--------------------- .text._Z4dbufPfiiffiS_    --------------------------
	.section	.text._Z4dbufPfiiffiS_,"ax",@progbits
	.align	128
        .global         _Z4dbufPfiiffiS_
        .type           _Z4dbufPfiiffiS_,@function
        .size           _Z4dbufPfiiffiS_,(.L_x_5 - _Z4dbufPfiiffiS_)
        .other          _Z4dbufPfiiffiS_,@"STO_CUDA_ENTRY STV_DEFAULT"
_Z4dbufPfiiffiS_:
.text._Z4dbufPfiiffiS_:
[----:B------:R-:W-:Y:S01]  /*0000*/  LDC R1, c[0x0][0x37c] ;  /* 0x0000df00ff017b82 */ /* 0x000fe20000000800 */
[----:B------:R-:W-:Y:S05]  /*0010*/  EXIT ;  /* 0x000000000000794d */ /* 0x000fea0003800000 */
.L_x_0:
[----:B------:R-:W-:-:S00]  /*0020*/  BRA `(.L_x_0) ;  /* 0xfffffffc00fc7947 */ /* 0x000fc0000383ffff */
[----:B------:R-:W-:-:S00]  /*0030*/  NOP ;  /* 0x0000000000007918 */ /* 0x000fc00000000000 */
        /* <DEDUP_REMOVED lines=12> */
.L_x_5:


//--------------------- .text._Z2rbPfiiffiS_      --------------------------
	.section	.text._Z2rbPfiiffiS_,"ax",@progbits
	.align	128
        .global         _Z2rbPfiiffiS_
        .type           _Z2rbPfiiffiS_,@function
        .size           _Z2rbPfiiffiS_,(.L_x_6 - _Z2rbPfiiffiS_)
        .other          _Z2rbPfiiffiS_,@"STO_CUDA_ENTRY STV_DEFAULT"
_Z2rbPfiiffiS_:
.text._Z2rbPfiiffiS_:
[----:B------:R-:W0:Y:S01]  /*0000*/  LDC R1, c[0x0][0x37c] ;  /* 0x0000df00ff017b82 */ /* 0x000e220000000800 */
[----:B------:R-:W-:Y:S01]  /*0010*/  MOV R0, 0x10 ;  /* 0x0000001000007802 */ /* 0x000fe20000000f00 */
[----:B------:R-:W1:Y:S01]  /*0020*/  LDCU.64 UR4, c[0x4][0x8] ;  /* 0x01000100ff0477ac */ /* 0x000e620008000a00 */
[----:B------:R-:W-:-:S05]  /*0030*/  CS2R R6, SRZ ;  /* 0x0000000000067805 */ /* 0x000fca000001ff00 */
[----:B------:R2:W3:Y:S01]  /*0040*/  LDC.64 R2, c[0x4][R0] ;  /* 0x0100000000027b82 */ /* 0x0004e20000000a00 */
[----:B-1----:R-:W-:Y:S02]  /*0050*/  IMAD.U32 R4, RZ, RZ, UR4 ;  /* 0x00000004ff047e24 */ /* 0x002fe4000f8e00ff */
[----:B--2---:R-:W-:-:S07]  /*0060*/  IMAD.U32 R5, RZ, RZ, UR5 ;  /* 0x00000005ff057e24 */ /* 0x004fce000f8e00ff */
[----:B------:R-:W-:-:S07]  /*0070*/  LEPC R20, `(.L_x_1) ;  /* 0x000000001014794e */ /* 0x000fce0000000000 */
[----:B0--3--:R-:W-:Y:S05]  /*0080*/  CALL.ABS.NOINC R2 ;  /* 0x0000000002007343 */ /* 0x009fea0003c00000 */
.L_x_1:
[----:B------:R-:W-:Y:S05]  /*0090*/  EXIT ;  /* 0x000000000000794d */ /* 0x000fea0003800000 */
.L_x_2:
        /* <DEDUP_REMOVED lines=14> */
.L_x_6:


//--------------------- .text._Z6simplePfiiffiS_  --------------------------
	.section	.text._Z6simplePfiiffiS_,"ax",@progbits
	.align	128
        .global         _Z6simplePfiiffiS_
        .type           _Z6simplePfiiffiS_,@function
        .size           _Z6simplePfiiffiS_,(.L_x_7 - _Z6simplePfiiffiS_)
        .other          _Z6simplePfiiffiS_,@"STO_CUDA_ENTRY STV_DEFAULT"
_Z6simplePfiiffiS_:
.text._Z6simplePfiiffiS_:
        /* <DEDUP_REMOVED lines=9> */
.L_x_3:
[----:B------:R-:W-:Y:S05]  /*0090*/  EXIT ;  /* 0x000000000000794d */ /* 0x000fea0003800000 */
.L_x_4:
        /* <DEDUP_REMOVED lines=14> */
.L_x_7:


//--------------------- .nv.global.init           --------------------------
	.section	.nv.global.init,"aw",@progbits
.nv.global.init:
	.type		$str$1,@object
	.size		$str$1,($str - $str$1)
$str$1:
        /*0000*/ 	.byte	0x68, 0x69, 0x20, 0x66, 0x72, 0x6f, 0x6d, 0x20, 0x72, 0x62, 0x20, 0x00
	.type		$str,@object
	.size		$str,(.L_0 - $str)
$str:
        /*000c*/ 	.byte	0x68, 0x69, 0x20, 0x66, 0x72, 0x6f, 0x6d, 0x20, 0x73, 0x69, 0x6d, 0x70, 0x6c, 0x65, 0x20, 0x00
.L_0:


//--------------------- .nv.shared.reserved.0     --------------------------
	.section	.nv.shared.reserved.0,"aw",@nobits
	.weak		__nv_reservedSMEM_offset_0_alias
	.size		__nv_reservedSMEM_offset_0_alias, 0, 64
	.other		__nv_reservedSMEM_offset_0_alias,@"STO_CUDA_RESERVED_SHARED STV_DEFAULT"
__nv_reservedSMEM_offset_0_alias:
	.zero		0
	.zero		64


//--------------------- .nv.constant0._Z4dbufPfiiffiS_ --------------------------
	.section	.nv.constant0._Z4dbufPfiiffiS_,"a",@progbits
	.sectionflags	@""
	.align	4
.nv.constant0._Z4dbufPfiiffiS_:
	.zero		936


//--------------------- .nv.constant0._Z2rbPfiiffiS_ --------------------------
	.section	.nv.constant0._Z2rbPfiiffiS_,"a",@progbits
	.sectionflags	@""
	.align	4
.nv.constant0._Z2rbPfiiffiS_:
	.zero		936


//--------------------- .nv.constant0._Z6simplePfiiffiS_ --------------------------
	.section	.nv.constant0._Z6simplePfiiffiS_,"a",@progbits
	.sectionflags	@""
	.align	4
.nv.constant0._Z6simplePfiiffiS_:
	.zero		936


//--------------------- SYMBOLS --------------------------

	.type		.nv.reservedSmem.offset0,@object
	.size		.nv.reservedSmem.offset0,0x4
	.type		vprintf,@function
